//
// Generated by NVIDIA NVVM Compiler
//
// Compiler Build ID: CL-36424714
// Cuda compilation tools, release 13.0, V13.0.88
// Based on NVVM 20.0.0
//

.version 9.0
.target sm_100
.address_size 64

	// .globl	_Z14distanceKernelP6uchar4ii4int2

.visible .entry _Z14distanceKernelP6uchar4ii4int2(
	.param .u64 .ptr .align 1 _Z14distanceKernelP6uchar4ii4int2_param_0,
	.param .u32 _Z14distanceKernelP6uchar4ii4int2_param_1,
	.param .u32 _Z14distanceKernelP6uchar4ii4int2_param_2,
	.param .align 8 .b8 _Z14distanceKernelP6uchar4ii4int2_param_3[8]
)
{
	.reg .pred 	%p<4>;
	.reg .b16 	%rs<3>;
	.reg .b32 	%r<26>;
	.reg .b32 	%f<4>;
	.reg .b64 	%rd<5>;

	ld.param.u64 	%rd1, [_Z14distanceKernelP6uchar4ii4int2_param_0];
	ld.param.u32 	%r6, [_Z14distanceKernelP6uchar4ii4int2_param_1];
	ld.param.u32 	%r7, [_Z14distanceKernelP6uchar4ii4int2_param_2];
	ld.param.v2.u32 	{%r4, %r5}, [_Z14distanceKernelP6uchar4ii4int2_param_3];
	mov.u32 	%r9, %ctaid.x;
	mov.u32 	%r10, %ntid.x;
	mov.u32 	%r11, %tid.x;
	mad.lo.s32 	%r1, %r9, %r10, %r11;
	mov.u32 	%r12, %ctaid.y;
	mov.u32 	%r13, %ntid.y;
	mov.u32 	%r14, %tid.y;
	mad.lo.s32 	%r15, %r12, %r13, %r14;
	mul.lo.s32 	%r3, %r6, %r15;
	setp.ge.s32 	%p1, %r1, %r6;
	setp.ge.s32 	%p2, %r15, %r7;
	or.pred  	%p3, %p1, %p2;
	@%p3 bra 	$L__BB0_2;
	cvta.to.global.u64 	%rd2, %rd1;
	sub.s32 	%r16, %r1, %r4;
	sub.s32 	%r17, %r15, %r5;
	mul.lo.s32 	%r18, %r17, %r17;
	mad.lo.s32 	%r19, %r16, %r16, %r18;
	cvt.rn.f32.u32 	%f1, %r19;
	sqrt.rn.f32 	%f2, %f1;
	cvt.rzi.s32.f32 	%r20, %f2;
	sub.s32 	%r21, 255, %r20;
	max.s32 	%r22, %r21, 0;
	min.s32 	%r23, %r22, 255;
	cvt.rn.f32.u32 	%f3, %r23;
	cvt.rzi.u32.f32 	%r24, %f3;
	cvt.u16.u32 	%rs1, %r24;
	add.s32 	%r25, %r3, %r1;
	mul.wide.s32 	%rd3, %r25, 4;
	add.s64 	%rd4, %rd2, %rd3;
	st.global.v2.u8 	[%rd4], {%rs1, %rs1};
	mov.b16 	%rs2, 255;
	st.global.u8 	[%rd4+2], %rs2;
$L__BB0_2:
	ret;

}


// ===== COMPILED SASS (sm_100) =====

	.target	sm_100

	.elftype	@"ET_EXEC"


//--------------------- .note.nv.tkinfo           --------------------------
	.section	.note.nv.tkinfo,"",@"SHT_NOTE"
	.sectionflags	@"SHF_NOTE_NV_TKINFO"
	.tkinfo
        /*0018*/ 	.word	0x00000002
        /*0030*/ 	.string	""
        /*0030*/ 	.string	"ptxas"
        /*0030*/ 	.string	"Cuda compilation tools, release 13.0, V13.0.88"
        /*0030*/ 	.string	"Build cuda_13.0.r13.0/compiler.36424714_0"
        /*0030*/ 	.string	"-arch sm_100 -m 64 "



//--------------------- .note.nv.cuinfo           --------------------------
	.section	.note.nv.cuinfo,"",@"SHT_NOTE"
	.sectionflags	@"SHF_NOTE_NV_CUINFO"
        /*0018*/ 	.short	0x0002
        /*001a*/ 	.short	0x0064
        /*001c*/ 	.short	0x0082
	.zero		2


//--------------------- .nv.info                  --------------------------
	.section	.nv.info,"",@"SHT_CUDA_INFO"
	.align	4


	//----- nvinfo : EIATTR_REGCOUNT
	.align		4
        /*0000*/ 	.byte	0x04, 0x2f
        /*0002*/ 	.short	(.L_1 - .L_0)
	.align		4
.L_0:
        /*0004*/ 	.word	index@(_Z14distanceKernelP6uchar4ii4int2)
        /*0008*/ 	.word	0x0000000c


	//----- nvinfo : EIATTR_FRAME_SIZE
	.align		4
.L_1:
        /*000c*/ 	.byte	0x04, 0x11
        /*000e*/ 	.short	(.L_3 - .L_2)
	.align		4
.L_2:
        /*0010*/ 	.word	index@($__internal_0_$__cuda_sm20_sqrt_rn_f32_slowpath)
        /*0014*/ 	.word	0x00000000


	//----- nvinfo : EIATTR_FRAME_SIZE
	.align		4
.L_3:
        /*0018*/ 	.byte	0x04, 0x11
        /*001a*/ 	.short	(.L_5 - .L_4)
	.align		4
.L_4:
        /*001c*/ 	.word	index@(_Z14distanceKernelP6uchar4ii4int2)
        /*0020*/ 	.word	0x00000000


	//----- nvinfo : EIATTR_MIN_STACK_SIZE
	.align		4
.L_5:
        /*0024*/ 	.byte	0x04, 0x12
        /*0026*/ 	.short	(.L_7 - .L_6)
	.align		4
.L_6:
        /*0028*/ 	.word	index@(_Z14distanceKernelP6uchar4ii4int2)
        /*002c*/ 	.word	0x00000000
.L_7:


//--------------------- .nv.compat                --------------------------
	.section	.nv.compat,"",@"SHT_CUDA_COMPAT_INFO"
	.align	4
        /*0000*/ 	.byte	0x02, 0x09, 0x00, 0x00, 0x02, 0x02, 0x01, 0x00, 0x02, 0x05, 0x05, 0x00, 0x03, 0x07, 0x01, 0x01
        /*0010*/ 	.byte	0x02, 0x03, 0x00, 0x00, 0x02, 0x06, 0x01, 0x00, 0x04, 0x0b, 0x08, 0x00, 0x01, 0x00, 0x00, 0x00
        /*0020*/ 	.byte	0x00, 0x00, 0x00, 0x00


//--------------------- .nv.info._Z14distanceKernelP6uchar4ii4int2 --------------------------
	.section	.nv.info._Z14distanceKernelP6uchar4ii4int2,"",@"SHT_CUDA_INFO"
	.sectionflags	@""
	.align	4


	//----- nvinfo : EIATTR_CUDA_API_VERSION
	.align		4
        /*0000*/ 	.byte	0x04, 0x37
        /*0002*/ 	.short	(.L_9 - .L_8)
.L_8:
        /*0004*/ 	.word	0x00000082


	//----- nvinfo : EIATTR_KPARAM_INFO
	.align		4
.L_9:
        /*0008*/ 	.byte	0x04, 0x17
        /*000a*/ 	.short	(.L_11 - .L_10)
.L_10:
        /*000c*/ 	.word	0x00000000
        /*0010*/ 	.short	0x0003
        /*0012*/ 	.short	0x0010
        /*0014*/ 	.byte	0x00, 0xf0, 0x21, 0x00


	//----- nvinfo : EIATTR_KPARAM_INFO
	.align		4
.L_11:
        /*0018*/ 	.byte	0x04, 0x17
        /*001a*/ 	.short	(.L_13 - .L_12)
.L_12:
        /*001c*/ 	.word	0x00000000
        /*0020*/ 	.short	0x0002
        /*0022*/ 	.short	0x000c
        /*0024*/ 	.byte	0x00, 0xf0, 0x11, 0x00


	//----- nvinfo : EIATTR_KPARAM_INFO
	.align		4
.L_13:
        /*0028*/ 	.byte	0x04, 0x17
        /*002a*/ 	.short	(.L_15 - .L_14)
.L_14:
        /*002c*/ 	.word	0x00000000
        /*0030*/ 	.short	0x0001
        /*0032*/ 	.short	0x0008
        /*0034*/ 	.byte	0x00, 0xf0, 0x11, 0x00


	//----- nvinfo : EIATTR_KPARAM_INFO
	.align		4
.L_15:
        /*0038*/ 	.byte	0x04, 0x17
        /*003a*/ 	.short	(.L_17 - .L_16)
.L_16:
        /*003c*/ 	.word	0x00000000
        /*0040*/ 	.short	0x0000
        /*0042*/ 	.short	0x0000
        /*0044*/ 	.byte	0x00, 0xf5, 0x21, 0x00


	//----- nvinfo : EIATTR_SPARSE_MMA_MASK
	.align		4
.L_17:
        /*0048*/ 	.byte	0x03, 0x50
        /*004a*/ 	.short	0x0000


	//----- nvinfo : EIATTR_MAXREG_COUNT
	.align		4
        /*004c*/ 	.byte	0x03, 0x1b
        /*004e*/ 	.short	0x00ff


	//----- nvinfo : EIATTR_MERCURY_ISA_VERSION
	.align		4
        /*0050*/ 	.byte	0x03, 0x5f
        /*0052*/ 	.short	0x0101


	//----- nvinfo : EIATTR_VRC_CTA_INIT_COUNT
	.align		4
        /*0054*/ 	.byte	0x02, 0x4a
	.zero		1
	.zero		1


	//----- nvinfo : EIATTR_EXIT_INSTR_OFFSETS
	.align		4
        /*0058*/ 	.byte	0x04, 0x1c
        /*005a*/ 	.short	(.L_19 - .L_18)


	//   ....[0]....
.L_18:
        /*005c*/ 	.word	0x000000c0


	//   ....[1]....
        /*0060*/ 	.word	0x000002f0


	//----- nvinfo : EIATTR_CRS_STACK_SIZE
	.align		4
.L_19:
        /*0064*/ 	.byte	0x04, 0x1e
        /*0066*/ 	.short	(.L_21 - .L_20)
.L_20:
        /*0068*/ 	.word	0x00000000


	//----- nvinfo : EIATTR_CBANK_PARAM_SIZE
	.align		4
.L_21:
        /*006c*/ 	.byte	0x03, 0x19
        /*006e*/ 	.short	0x0018


	//----- nvinfo : EIATTR_PARAM_CBANK
	.align		4
        /*0070*/ 	.byte	0x04, 0x0a
        /*0072*/ 	.short	(.L_23 - .L_22)
	.align		4
.L_22:
        /*0074*/ 	.word	index@(.nv.constant0._Z14distanceKernelP6uchar4ii4int2)
        /*0078*/ 	.short	0x0380
        /*007a*/ 	.short	0x0018


	//----- nvinfo : EIATTR_SW_WAR
	.align		4
.L_23:
        /*007c*/ 	.byte	0x04, 0x36
        /*007e*/ 	.short	(.L_25 - .L_24)
.L_24:
        /*0080*/ 	.word	0x00000008
.L_25:


//--------------------- .nv.callgraph             --------------------------
	.section	.nv.callgraph,"",@"SHT_CUDA_CALLGRAPH"
	.align	4
	.sectionentsize	8
	.align		4
        /*0000*/ 	.word	0x00000000
	.align		4
        /*0004*/ 	.word	0xffffffff
	.align		4
        /*0008*/ 	.word	0x00000000
	.align		4
        /*000c*/ 	.word	0xfffffffe
	.align		4
        /*0010*/ 	.word	0x00000000
	.align		4
        /*0014*/ 	.word	0xfffffffd
	.align		4
        /*0018*/ 	.word	0x00000000
	.align		4
        /*001c*/ 	.word	0xfffffffc


//--------------------- .text._Z14distanceKernelP6uchar4ii4int2 --------------------------
	.section	.text._Z14distanceKernelP6uchar4ii4int2,"ax",@progbits
	.align	128
        .global         _Z14distanceKernelP6uchar4ii4int2
        .type           _Z14distanceKernelP6uchar4ii4int2,@function
        .size           _Z14distanceKernelP6uchar4ii4int2,(.L_x_5 - _Z14distanceKernelP6uchar4ii4int2)
        .other          _Z14distanceKernelP6uchar4ii4int2,@"STO_CUDA_ENTRY STV_DEFAULT"
_Z14distanceKernelP6uchar4ii4int2:
.text._Z14distanceKernelP6uchar4ii4int2:
[----:B------:R-:W-:Y:S01]  /*0000*/  LDC R1, c[0x0][0x37c] ;  /* 0x0000df00ff017b82 */ /* 0x000fe20000000800 */
[----:B------:R-:W0:Y:S07]  /*0010*/  S2R R5, SR_TID.Y ;  /* 0x0000000000057919 */ /* 0x000e2e0000002200 */
[----:B------:R-:W1:Y:S01]  /*0020*/  LDC R3, c[0x0][0x360] ;  /* 0x0000d800ff037b82 */ /* 0x000e620000000800 */
[----:B------:R-:W2:Y:S01]  /*0030*/  LDCU.64 UR6, c[0x0][0x388] ;  /* 0x00007100ff0677ac */ /* 0x000ea20008000a00 */
[----:B------:R-:W1:Y:S06]  /*0040*/  S2R R0, SR_TID.X ;  /* 0x0000000000007919 */ /* 0x000e6c0000002100 */
[----:B------:R-:W0:Y:S08]  /*0050*/  S2UR UR5, SR_CTAID.Y ;  /* 0x00000000000579c3 */ /* 0x000e300000002600 */
[----:B------:R-:W0:Y:S08]  /*0060*/  LDC R2, c[0x0][0x364] ;  /* 0x0000d900ff027b82 */ /* 0x000e300000000800 */
[----:B------:R-:W1:Y:S01]  /*0070*/  S2UR UR4, SR_CTAID.X ;  /* 0x00000000000479c3 */ /* 0x000e620000002500 */
[----:B0-----:R-:W-:-:S05]  /*0080*/  IMAD R2, R2, UR5, R5 ;  /* 0x0000000502027c24 */ /* 0x001fca000f8e0205 */
[----:B--2---:R-:W-:Y:S01]  /*0090*/  ISETP.GE.AND P0, PT, R2, UR7, PT ;  /* 0x0000000702007c0c */ /* 0x004fe2000bf06270 */
[----:B-1----:R-:W-:-:S05]  /*00a0*/  IMAD R3, R3, UR4, R0 ;  /* 0x0000000403037c24 */ /* 0x002fca000f8e0200 */
[----:B------:R-:W-:-:S13]  /*00b0*/  ISETP.GE.OR P0, PT, R3, UR6, P0 ;  /* 0x0000000603007c0c */ /* 0x000fda0008706670 */
[----:B------:R-:W-:Y:S05]  /*00c0*/  @P0 EXIT ;  /* 0x000000000000094d */ /* 0x000fea0003800000 */
[----:B------:R-:W0:Y:S01]  /*00d0*/  LDCU.64 UR4, c[0x0][0x390] ;  /* 0x00007200ff0477ac */ /* 0x000e220008000a00 */
[----:B------:R-:W-:Y:S01]  /*00e0*/  BSSY.RECONVERGENT B0, `(.L_x_0) ;  /* 0x0000012000007945 */ /* 0x000fe20003800200 */
[----:B0-----:R-:W-:Y:S02]  /*00f0*/  IADD3 R4, PT, PT, R2, -UR5, RZ ;  /* 0x8000000502047c10 */ /* 0x001fe4000fffe0ff */
[----:B------:R-:W-:Y:S01]  /*0100*/  IADD3 R0, PT, PT, R3, -UR4, RZ ;  /* 0x8000000403007c10 */ /* 0x000fe2000fffe0ff */
[----:B------:R-:W0:Y:S02]  /*0110*/  LDCU.64 UR4, c[0x0][0x358] ;  /* 0x00006b00ff0477ac */ /* 0x000e240008000a00 */
[----:B------:R-:W-:-:S04]  /*0120*/  IMAD R5, R4, R4, RZ ;  /* 0x0000000404057224 */ /* 0x000fc800078e02ff */
[----:B------:R-:W-:-:S05]  /*0130*/  IMAD R5, R0, R0, R5 ;  /* 0x0000000000057224 */ /* 0x000fca00078e0205 */
[----:B------:R-:W-:-:S04]  /*0140*/  I2FP.F32.U32 R0, R5 ;  /* 0x0000000500007245 */ /* 0x000fc80000201000 */
[----:B------:R1:W2:Y:S01]  /*0150*/  MUFU.RSQ R5, R0 ;  /* 0x0000000000057308 */ /* 0x0002a20000001400 */
[----:B------:R-:W-:-:S05]  /*0160*/  VIADD R4, R0, 0xf3000000 ;  /* 0xf300000000047836 */ /* 0x000fca0000000000 */
[----:B------:R-:W-:-:S13]  /*0170*/  ISETP.GT.U32.AND P0, PT, R4, 0x727fffff, PT ;  /* 0x727fffff0400780c */ /* 0x000fda0003f04070 */
[----:B012---:R-:W-:Y:S05]  /*0180*/  @!P0 BRA `(.L_x_1) ;  /* 0x00000000000c8947 */ /* 0x007fea0003800000 */
[----:B------:R-:W-:-:S07]  /*0190*/  MOV R9, 0x1b0 ;  /* 0x000001b000097802 */ /* 0x000fce0000000f00 */
[----:B------:R-:W-:Y:S05]  /*01a0*/  CALL.REL.NOINC `($__internal_0_$__cuda_sm20_sqrt_rn_f32_slowpath) ;  /* 0x0000000000547944 */ /* 0x000fea0003c00000 */
[----:B------:R-:W-:Y:S05]  /*01b0*/  BRA `(.L_x_2) ;  /* 0x0000000000107947 */ /* 0x000fea0003800000 */
.L_x_1:
[----:B------:R-:W-:Y:S01]  /*01c0*/  FMUL.FTZ R7, R0, R5 ;  /* 0x0000000500077220 */ /* 0x000fe20000410000 */
[----:B------:R-:W-:-:S03]  /*01d0*/  FMUL.FTZ R5, R5, 0.5 ;  /* 0x3f00000005057820 */ /* 0x000fc60000410000 */
[----:B------:R-:W-:-:S04]  /*01e0*/  FFMA R0, -R7, R7, R0 ;  /* 0x0000000707007223 */ /* 0x000fc80000000100 */
[----:B------:R-:W-:-:S07]  /*01f0*/  FFMA R0, R0, R5, R7 ;  /* 0x0000000500007223 */ /* 0x000fce0000000007 */
.L_x_2:
[----:B------:R-:W-:Y:S05]  /*0200*/  BSYNC.RECONVERGENT B0 ;  /* 0x0000000000007941 */ /* 0x000fea0003800200 */
.L_x_0:
[----:B------:R-:W0:Y:S01]  /*0210*/  F2I.TRUNC.NTZ R0, R0 ;  /* 0x0000000000007305 */ /* 0x000e22000020f100 */
[----:B------:R-:W1:Y:S01]  /*0220*/  LDC.64 R4, c[0x0][0x380] ;  /* 0x0000e000ff047b82 */ /* 0x000e620000000a00 */
[----:B------:R-:W2:Y:S01]  /*0230*/  LDCU UR6, c[0x0][0x388] ;  /* 0x00007100ff0677ac */ /* 0x000ea20008000800 */
[----:B------:R-:W-:Y:S01]  /*0240*/  HFMA2 R7, -RZ, RZ, 0, 1.5199184417724609375e-05 ;  /* 0x000000ffff077431 */ /* 0x000fe200000001ff */
[----:B0-----:R-:W-:-:S04]  /*0250*/  IADD3 R6, PT, PT, -R0, RZ, RZ ;  /* 0x000000ff00067210 */ /* 0x001fc80007ffe1ff */
[----:B------:R-:W-:Y:S01]  /*0260*/  VIADDMNMX R6, R6, 0xff, RZ, !PT ;  /* 0x000000ff06067846 */ /* 0x000fe200078001ff */
[----:B--2---:R-:W-:-:S03]  /*0270*/  IMAD R3, R2, UR6, R3 ;  /* 0x0000000602037c24 */ /* 0x004fc6000f8e0203 */
[----:B------:R-:W-:Y:S01]  /*0280*/  VIMNMX R6, PT, PT, R6, 0xff, PT ;  /* 0x000000ff06067848 */ /* 0x000fe20003fe0100 */
[----:B-1----:R-:W-:-:S03]  /*0290*/  IMAD.WIDE R2, R3, 0x4, R4 ;  /* 0x0000000403027825 */ /* 0x002fc600078e0204 */
[----:B------:R-:W-:Y:S02]  /*02a0*/  I2FP.F32.U32 R6, R6 ;  /* 0x0000000600067245 */ /* 0x000fe40000201000 */
[----:B------:R-:W-:Y:S04]  /*02b0*/  STG.E.U8 desc[UR4][R2.64+0x2], R7 ;  /* 0x0000020702007986 */ /* 0x000fe8000c101104 */
[----:B------:R-:W0:Y:S02]  /*02c0*/  F2I.U32.TRUNC.NTZ R6, R6 ;  /* 0x0000000600067305 */ /* 0x000e24000020f000 */
[----:B0-----:R-:W-:-:S05]  /*02d0*/  PRMT R5, R6, 0x7604, R6 ;  /* 0x0000760406057816 */ /* 0x001fca0000000006 */
[----:B------:R-:W-:Y:S01]  /*02e0*/  STG.E.U16 desc[UR4][R2.64], R5 ;  /* 0x0000000502007986 */ /* 0x000fe2000c101504 */
[----:B------:R-:W-:Y:S05]  /*02f0*/  EXIT ;  /* 0x000000000000794d */ /* 0x000fea0003800000 */
        .weak           $__internal_0_$__cuda_sm20_sqrt_rn_f32_slowpath
        .type           $__internal_0_$__cuda_sm20_sqrt_rn_f32_slowpath,@function
        .size           $__internal_0_$__cuda_sm20_sqrt_rn_f32_slowpath,(.L_x_5 - $__internal_0_$__cuda_sm20_sqrt_rn_f32_slowpath)
$__internal_0_$__cuda_sm20_sqrt_rn_f32_slowpath:
[----:B------:R-:W-:-:S13]  /*0300*/  LOP3.LUT P0, RZ, R0, 0x7fffffff, RZ, 0xc0, !PT ;  /* 0x7fffffff00ff7812 */ /* 0x000fda000780c0ff */
[----:B------:R-:W-:Y:S01]  /*0310*/  @!P0 IMAD.MOV.U32 R4, RZ, RZ, R0 ;  /* 0x000000ffff048224 */ /* 0x000fe200078e0000 */
[----:B------:R-:W-:Y:S06]  /*0320*/  @!P0 BRA `(.L_x_3) ;  /* 0x0000000000408947 */ /* 0x000fec0003800000 */
[----:B------:R-:W-:-:S13]  /*0330*/  FSETP.GEU.FTZ.AND P0, PT, R0, RZ, PT ;  /* 0x000000ff0000720b */ /* 0x000fda0003f1e000 */
[----:B------:R-:W-:Y:S01]  /*0340*/  @!P0 MOV R4, 0x7fffffff ;  /* 0x7fffffff00048802 */ /* 0x000fe20000000f00 */
[----:B------:R-:W-:Y:S06]  /*0350*/  @!P0 BRA `(.L_x_3) ;  /* 0x0000000000348947 */ /* 0x000fec0003800000 */
[----:B------:R-:W-:-:S13]  /*0360*/  FSETP.GTU.FTZ.AND P0, PT, |R0|, +INF , PT ;  /* 0x7f8000000000780b */ /* 0x000fda0003f1c200 */
[----:B------:R-:W-:Y:S01]  /*0370*/  @P0 FADD.FTZ R4, R0, 1 ;  /* 0x3f80000000040421 */ /* 0x000fe20000010000 */
[----:B------:R-:W-:Y:S06]  /*0380*/  @P0 BRA `(.L_x_3) ;  /* 0x0000000000280947 */ /* 0x000fec0003800000 */
[----:B------:R-:W-:-:S13]  /*0390*/  FSETP.NEU.FTZ.AND P0, PT, |R0|, +INF , PT ;  /* 0x7f8000000000780b */ /* 0x000fda0003f1d200 */
[----:B------:R-:W-:-:S04]  /*03a0*/  @P0 FFMA R5, R0, 1.84467440737095516160e+19, RZ ;  /* 0x5f80000000050823 */ /* 0x000fc800000000ff */
[----:B------:R-:W0:Y:S02]  /*03b0*/  @P0 MUFU.RSQ R4, R5 ;  /* 0x0000000500040308 */ /* 0x000e240000001400 */
[----:B0-----:R-:W-:Y:S01]  /*03c0*/  @P0 FMUL.FTZ R6, R5, R4 ;  /* 0x0000000405060220 */ /* 0x001fe20000410000 */
[----:B------:R-:W-:Y:S01]  /*03d0*/  @P0 FMUL.FTZ R8, R4, 0.5 ;  /* 0x3f00000004080820 */ /* 0x000fe20000410000 */
[----:B------:R-:W-:Y:S02]  /*03e0*/  @!P0 MOV R4, R0 ;  /* 0x0000000000048202 */ /* 0x000fe40000000f00 */
[----:B------:R-:W-:-:S04]  /*03f0*/  @P0 FADD.FTZ R7, -R6, -RZ ;  /* 0x800000ff06070221 */ /* 0x000fc80000010100 */
[----:B------:R-:W-:-:S04]  /*0400*/  @P0 FFMA R7, R6, R7, R5 ;  /* 0x0000000706070223 */ /* 0x000fc80000000005 */
[----:B------:R-:W-:-:S04]  /*0410*/  @P0 FFMA R7, R7, R8, R6 ;  /* 0x0000000807070223 */ /* 0x000fc80000000006 */
[----:B------:R-:W-:-:S07]  /*0420*/  @P0 FMUL.FTZ R4, R7, 2.3283064365386962891e-10 ;  /* 0x2f80000007040820 */ /* 0x000fce0000410000 */
.L_x_3:
[----:B------:R-:W-:Y:S02]  /*0430*/  HFMA2 R5, -RZ, RZ, 0, 0 ;  /* 0x00000000ff057431 */ /* 0x000fe400000001ff */
[----:B------:R-:W-:Y:S01]  /*0440*/  IMAD.MOV.U32 R0, RZ, RZ, R4 ;  /* 0x000000ffff007224 */ /* 0x000fe200078e0004 */
[----:B------:R-:W-:-:S04]  /*0450*/  MOV R4, R9 ;  /* 0x0000000900047202 */ /* 0x000fc80000000f00 */
[----:B------:R-:W-:Y:S05]  /*0460*/  RET.REL.NODEC R4 `(_Z14distanceKernelP6uchar4ii4int2) ;  /* 0xfffffff804e47950 */ /* 0x000fea0003c3ffff */
.L_x_4:
[----:B------:R-:W-:-:S00]  /*0470*/  BRA `(.L_x_4) ;  /* 0xfffffffc00fc7947 */ /* 0x000fc0000383ffff */
[----:B------:R-:W-:-:S00]  /*0480*/  NOP ;  /* 0x0000000000007918 */ /* 0x000fc00000000000 */
[----:B------:R-:W-:-:S00]  /*0490*/  NOP ;  /* 0x0000000000007918 */ /* 0x000fc00000000000 */
[----:B------:R-:W-:-:S00]  /*04a0*/  NOP ;  /* 0x0000000000007918 */ /* 0x000fc00000000000 */
[----:B------:R-:W-:-:S00]  /*04b0*/  NOP ;  /* 0x0000000000007918 */ /* 0x000fc00000000000 */
[----:B------:R-:W-:-:S00]  /*04c0*/  NOP ;  /* 0x0000000000007918 */ /* 0x000fc00000000000 */
[----:B------:R-:W-:-:S00]  /*04d0*/  NOP ;  /* 0x0000000000007918 */ /* 0x000fc00000000000 */
[----:B------:R-:W-:-:S00]  /*04e0*/  NOP ;  /* 0x0000000000007918 */ /* 0x000fc00000000000 */
[----:B------:R-:W-:-:S00]  /*04f0*/  NOP ;  /* 0x0000000000007918 */ /* 0x000fc00000000000 */
.L_x_5:


//--------------------- .nv.shared.reserved.0     --------------------------
	.section	.nv.shared.reserved.0,"aw",@nobits
	.weak		__nv_reservedSMEM_offset_0_alias
	.size		__nv_reservedSMEM_offset_0_alias, 0, 64
	.other		__nv_reservedSMEM_offset_0_alias,@"STO_CUDA_RESERVED_SHARED STV_DEFAULT"
__nv_reservedSMEM_offset_0_alias:
	.zero		0
	.zero		64


//--------------------- .nv.constant0._Z14distanceKernelP6uchar4ii4int2 --------------------------
	.section	.nv.constant0._Z14distanceKernelP6uchar4ii4int2,"a",@progbits
	.sectionflags	@""
	.align	4
.nv.constant0._Z14distanceKernelP6uchar4ii4int2:
	.zero		920


//--------------------- SYMBOLS --------------------------

	.type		.nv.reservedSmem.offset0,@object
	.size		.nv.reservedSmem.offset0,0x4
